	.headerflags	@"EF_CUDA_TEXMODE_UNIFIED EF_CUDA_64BIT_ADDRESS EF_CUDA_ACCELERATORS EF_CUDA_SM90 EF_CUDA_VIRTUAL_SM(EF_CUDA_SM90)"
	.elftype	@"ET_EXEC"


//--------------------- .nv.info                  --------------------------
	.section	.nv.info,"",@"SHT_CUDA_INFO"
	.align	4


	//----- nvinfo : EIATTR_REGCOUNT
	.align		4
        /*0000*/ 	.byte	0x04, 0x2f
        /*0002*/ 	.short	(.L_3 - .L_2)
	.align		4
.L_2:
        /*0004*/ 	.word	index@(triton_poi_fused_add_div_mean_squeeze_std_sub_0)
        /*0008*/ 	.word	0x0000001a


	//----- nvinfo : EIATTR_MIN_STACK_SIZE
	.align		4
.L_3:
        /*000c*/ 	.byte	0x04, 0x12
        /*000e*/ 	.short	(.L_5 - .L_4)
	.align		4
.L_4:
        /*0010*/ 	.word	index@(triton_poi_fused_add_div_mean_squeeze_std_sub_0)
        /*0014*/ 	.word	0x00000000


	//----- nvinfo : EIATTR_FRAME_SIZE
	.align		4
.L_5:
        /*0018*/ 	.byte	0x04, 0x11
        /*001a*/ 	.short	(.L_7 - .L_6)
	.align		4
.L_6:
        /*001c*/ 	.word	index@(triton_poi_fused_add_div_mean_squeeze_std_sub_0)
        /*0020*/ 	.word	0x00000000


	//----- nvinfo : EIATTR_MIN_STACK_SIZE
	.align		4
.L_7:
        /*0024*/ 	.byte	0x04, 0x12
        /*0026*/ 	.short	(.L_9 - .L_8)
	.align		4
.L_8:
        /*0028*/ 	.word	index@(triton_poi_fused_add_div_mean_squeeze_std_sub_0)
        /*002c*/ 	.word	0x00000000
.L_9:


//--------------------- .nv.info.triton_poi_fused_add_div_mean_squeeze_std_sub_0 --------------------------
	.section	.nv.info.triton_poi_fused_add_div_mean_squeeze_std_sub_0,"",@"SHT_CUDA_INFO"
	.sectionflags	@""
	.align	4


	//----- nvinfo : EIATTR_CUDA_API_VERSION
	.align		4
        /*0000*/ 	.byte	0x04, 0x37
        /*0002*/ 	.short	(.L_11 - .L_10)
.L_10:
        /*0004*/ 	.word	0x0000007c


	//----- nvinfo : EIATTR_KPARAM_INFO
	.align		4
.L_11:
        /*0008*/ 	.byte	0x04, 0x17
        /*000a*/ 	.short	(.L_13 - .L_12)
.L_12:
        /*000c*/ 	.word	0x00000000
        /*0010*/ 	.short	0x0002
        /*0012*/ 	.short	0x0010
        /*0014*/ 	.byte	0x00, 0xf0, 0x11, 0x00


	//----- nvinfo : EIATTR_KPARAM_INFO
	.align		4
.L_13:
        /*0018*/ 	.byte	0x04, 0x17
        /*001a*/ 	.short	(.L_15 - .L_14)
.L_14:
        /*001c*/ 	.word	0x00000000
        /*0020*/ 	.short	0x0001
        /*0022*/ 	.short	0x0008
        /*0024*/ 	.byte	0x00, 0xf4, 0x21, 0x00


	//----- nvinfo : EIATTR_KPARAM_INFO
	.align		4
.L_15:
        /*0028*/ 	.byte	0x04, 0x17
        /*002a*/ 	.short	(.L_17 - .L_16)
.L_16:
        /*002c*/ 	.word	0x00000000
        /*0030*/ 	.short	0x0000
        /*0032*/ 	.short	0x0000
        /*0034*/ 	.byte	0x00, 0xf4, 0x21, 0x00


	//----- nvinfo : EIATTR_SPARSE_MMA_MASK
	.align		4
.L_17:
        /*0038*/ 	.byte	0x03, 0x50
        /*003a*/ 	.short	0x0000


	//----- nvinfo : EIATTR_MAXREG_COUNT
	.align		4
        /*003c*/ 	.byte	0x03, 0x1b
        /*003e*/ 	.short	0x00ff


	//----- nvinfo : EIATTR_EXIT_INSTR_OFFSETS
	.align		4
        /*0040*/ 	.byte	0x04, 0x1c
        /*0042*/ 	.short	(.L_19 - .L_18)


	//   ....[0]....
.L_18:
        /*0044*/ 	.word	0x000004c0


	//   ....[1]....
        /*0048*/ 	.word	0x000004e0


	//----- nvinfo : EIATTR_REQNTID
	.align		4
.L_19:
        /*004c*/ 	.byte	0x04, 0x10
        /*004e*/ 	.short	(.L_21 - .L_20)
.L_20:
        /*0050*/ 	.word	0x00000080
        /*0054*/ 	.word	0x00000001
        /*0058*/ 	.word	0x00000001


	//----- nvinfo : EIATTR_CBANK_PARAM_SIZE
	.align		4
.L_21:
        /*005c*/ 	.byte	0x03, 0x19
        /*005e*/ 	.short	0x0014


	//----- nvinfo : EIATTR_PARAM_CBANK
	.align		4
        /*0060*/ 	.byte	0x04, 0x0a
        /*0062*/ 	.short	(.L_23 - .L_22)
	.align		4
.L_22:
        /*0064*/ 	.word	index@(.nv.constant0.triton_poi_fused_add_div_mean_squeeze_std_sub_0)
        /*0068*/ 	.short	0x0210
        /*006a*/ 	.short	0x0014


	//----- nvinfo : EIATTR_SW_WAR
	.align		4
.L_23:
        /*006c*/ 	.byte	0x04, 0x36
        /*006e*/ 	.short	(.L_25 - .L_24)
.L_24:
        /*0070*/ 	.word	0x00000008
.L_25:


//--------------------- .nv.callgraph             --------------------------
	.section	.nv.callgraph,"",@"SHT_CUDA_CALLGRAPH"
	.align	4
	.sectionentsize	8
	.align		4
        /*0000*/ 	.word	0x00000000
	.align		4
        /*0004*/ 	.word	0xffffffff
	.align		4
        /*0008*/ 	.word	0x00000000
	.align		4
        /*000c*/ 	.word	0xfffffffe
	.align		4
        /*0010*/ 	.word	0x00000000
	.align		4
        /*0014*/ 	.word	0xfffffffd
	.align		4
        /*0018*/ 	.word	0x00000000
	.align		4
        /*001c*/ 	.word	0xfffffffc


//--------------------- .nv.constant4             --------------------------
	.section	.nv.constant4,"a",@progbits
	.align	8
	.align		8
.nv.constant4:
        /*0000*/ 	.dword	_$_str
	.align		8
        /*0008*/ 	.dword	_$_str_$_2


//--------------------- .text.triton_poi_fused_add_div_mean_squeeze_std_sub_0 --------------------------
	.section	.text.triton_poi_fused_add_div_mean_squeeze_std_sub_0,"ax",@progbits
	.align	128
        .global         triton_poi_fused_add_div_mean_squeeze_std_sub_0
        .type           triton_poi_fused_add_div_mean_squeeze_std_sub_0,@function
        .size           triton_poi_fused_add_div_mean_squeeze_std_sub_0,(.L_x_1 - triton_poi_fused_add_div_mean_squeeze_std_sub_0)
        .other          triton_poi_fused_add_div_mean_squeeze_std_sub_0,@"STO_CUDA_ENTRY STV_DEFAULT"
triton_poi_fused_add_div_mean_squeeze_std_sub_0:
.text.triton_poi_fused_add_div_mean_squeeze_std_sub_0:
[----:B------:R-:W0:Y:S02]  /*0000*/  LDC R1, c[0x0][0x28] ;  /* 0x00000a00ff017b82 */ /* 0x000e240000000800 */
[----:B------:R-:W1:Y:S01]  /*0010*/  S2R R0, SR_TID.X ;  /* 0x0000000000007919 */ /* 0x000e620000002100 */
[----:B------:R-:W2:Y:S01]  /*0020*/  LDC.64 R2, c[0x0][0x210] ;  /* 0x00008400ff027b82 */ /* 0x000ea20000000a00 */
[----:B------:R-:W-:Y:S02]  /*0030*/  CS2R R6, SRZ ;  /* 0x0000000000067805 */ /* 0x000fe4000001ff00 */
[----:B------:R-:W-:Y:S01]  /*0040*/  CS2R R8, SRZ ;  /* 0x0000000000087805 */ /* 0x000fe2000001ff00 */
[----:B------:R-:W3:Y:S01]  /*0050*/  S2R R5, SR_CTAID.X ;  /* 0x0000000000057919 */ /* 0x000ee20000002500 */
[----:B------:R-:W-:Y:S01]  /*0060*/  ULDC.64 UR4, c[0x0][0x208] ;  /* 0x0000820000047ab9 */ /* 0x000fe20000000a00 */
[----:B-1----:R-:W-:Y:S02]  /*0070*/  SHF.L.U32 R0, R0, 0x1, RZ ;  /* 0x0000000100007819 */ /* 0x002fe400000006ff */
[----:B---3--:R-:W-:Y:S02]  /*0080*/  SHF.R.S32.HI R4, RZ, 0x17, R5 ;  /* 0x00000017ff047819 */ /* 0x008fe40000011405 */
[----:B------:R-:W-:-:S02]  /*0090*/  LOP3.LUT R0, R0, 0xfe, RZ, 0xc0, !PT ;  /* 0x000000fe00007812 */ /* 0x000fc400078ec0ff */
[----:B------:R-:W-:Y:S02]  /*00a0*/  SGXT R4, R4, 0x1 ;  /* 0x000000010404781a */ /* 0x000fe40000000200 */
[----:B------:R-:W-:-:S04]  /*00b0*/  LEA R5, R5, R0, 0x8 ;  /* 0x0000000005057211 */ /* 0x000fc800078e40ff */
[CC--:B------:R-:W-:Y:S02]  /*00c0*/  LEA.HI R0, R4.reuse, R5.reuse, RZ, 0x2 ;  /* 0x0000000504007211 */ /* 0x0c0fe400078f10ff */
[-C--:B------:R-:W-:Y:S02]  /*00d0*/  LEA.HI R4, R4, R5.reuse, RZ, 0x4 ;  /* 0x0000000504047211 */ /* 0x080fe400078f20ff */
[----:B------:R-:W-:Y:S02]  /*00e0*/  LOP3.LUT R0, R0, 0xfffffffc, RZ, 0xc0, !PT ;  /* 0xfffffffc00007812 */ /* 0x000fe400078ec0ff */
[----:B------:R-:W-:Y:S02]  /*00f0*/  LOP3.LUT R4, R4, 0xfffffff0, RZ, 0xc0, !PT ;  /* 0xfffffff004047812 */ /* 0x000fe400078ec0ff */
[----:B------:R-:W-:Y:S02]  /*0100*/  ISETP.GE.AND P2, PT, R5, 0x100, PT ;  /* 0x000001000500780c */ /* 0x000fe40003f46270 */
[----:B------:R-:W-:-:S04]  /*0110*/  IADD3 R13, R4, R5, -R0 ;  /* 0x00000005040d7210 */ /* 0x000fc80007ffe800 */
[----:B------:R-:W-:Y:S01]  /*0120*/  IADD3 R19, R13, 0x4, RZ ;  /* 0x000000040d137810 */ /* 0x000fe20007ffe0ff */
[----:B--2---:R-:W-:Y:S01]  /*0130*/  IMAD.WIDE R14, R13, 0x4, R2 ;  /* 0x000000040d0e7825 */ /* 0x004fe200078e0202 */
[----:B------:R-:W-:-:S03]  /*0140*/  IADD3 R21, R13, 0x8, RZ ;  /* 0x000000080d157810 */ /* 0x000fc60007ffe0ff */
[--C-:B------:R-:W-:Y:S01]  /*0150*/  IMAD.WIDE R18, R19, 0x4, R2.reuse ;  /* 0x0000000413127825 */ /* 0x100fe200078e0202 */
[----:B------:R-:W-:Y:S02]  /*0160*/  CS2R R10, SRZ ;  /* 0x00000000000a7805 */ /* 0x000fe4000001ff00 */
[----:B------:R-:W-:Y:S01]  /*0170*/  IADD3 R23, R13, 0xc, RZ ;  /* 0x0000000c0d177810 */ /* 0x000fe20007ffe0ff */
[----:B------:R1:W2:Y:S01]  /*0180*/  @!P2 LDG.E.EL.64 R6, desc[UR4][R14.64] ;  /* 0x000000040e06a981 */ /* 0x0002a2000c2e1b00 */
[--C-:B------:R-:W-:Y:S01]  /*0190*/  IMAD.WIDE R20, R21, 0x4, R2.reuse ;  /* 0x0000000415147825 */ /* 0x100fe200078e0202 */
[----:B------:R-:W-:Y:S02]  /*01a0*/  CS2R R12, SRZ ;  /* 0x00000000000c7805 */ /* 0x000fe4000001ff00 */
[----:B------:R-:W2:Y:S01]  /*01b0*/  @!P2 LDG.E.EL.64 R8, desc[UR4][R18.64] ;  /* 0x000000041208a981 */ /* 0x000ea2000c2e1b00 */
[----:B------:R-:W-:-:S03]  /*01c0*/  IMAD.WIDE R22, R23, 0x4, R2 ;  /* 0x0000000417167825 */ /* 0x000fc600078e0202 */
[----:B------:R-:W3:Y:S04]  /*01d0*/  @!P2 LDG.E.EL.64 R10, desc[UR4][R20.64] ;  /* 0x00000004140aa981 */ /* 0x000ee8000c2e1b00 */
[----:B------:R-:W4:Y:S01]  /*01e0*/  @!P2 LDG.E.EL.64 R12, desc[UR4][R22.64] ;  /* 0x00000004160ca981 */ /* 0x000f22000c2e1b00 */
[----:B-1----:R-:W-:Y:S01]  /*01f0*/  CS2R R14, SRZ ;  /* 0x00000000000e7805 */ /* 0x002fe2000001ff00 */
[----:B------:R-:W-:-:S05]  /*0200*/  IMAD.WIDE R16, R5, 0x4, R2 ;  /* 0x0000000405107825 */ /* 0x000fca00078e0202 */
[----:B------:R-:W5:Y:S01]  /*0210*/  @!P2 LDG.E.64 R14, desc[UR4][R16.64] ;  /* 0x00000004100ea981 */ /* 0x000f62000c1e1b00 */
[----:B--2---:R-:W-:Y:S01]  /*0220*/  FADD R3, R8, R6 ;  /* 0x0000000608037221 */ /* 0x004fe20000000000 */
[----:B------:R-:W-:-:S03]  /*0230*/  FADD R0, R9, R7 ;  /* 0x0000000709007221 */ /* 0x000fc60000000000 */
[----:B---3--:R-:W-:Y:S01]  /*0240*/  FADD R3, R3, R10 ;  /* 0x0000000a03037221 */ /* 0x008fe20000000000 */
[----:B------:R-:W-:-:S03]  /*0250*/  FADD R0, R0, R11 ;  /* 0x0000000b00007221 */ /* 0x000fc60000000000 */
[----:B----4-:R-:W-:Y:S01]  /*0260*/  FADD R3, R3, R12 ;  /* 0x0000000c03037221 */ /* 0x010fe20000000000 */
[----:B------:R-:W-:-:S03]  /*0270*/  FADD R0, R0, R13 ;  /* 0x0000000d00007221 */ /* 0x000fc60000000000 */
[C---:B------:R-:W-:Y:S01]  /*0280*/  FFMA R8, R3.reuse, -0.25, R8 ;  /* 0xbe80000003087823 */ /* 0x040fe20000000008 */
[C---:B------:R-:W-:Y:S01]  /*0290*/  FFMA R9, R0.reuse, -0.25, R9 ;  /* 0xbe80000000097823 */ /* 0x040fe20000000009 */
[----:B------:R-:W-:Y:S01]  /*02a0*/  FFMA R6, R3, -0.25, R6 ;  /* 0xbe80000003067823 */ /* 0x000fe20000000006 */
[----:B------:R-:W-:Y:S01]  /*02b0*/  FFMA R7, R0, -0.25, R7 ;  /* 0xbe80000000077823 */ /* 0x000fe20000000007 */
[----:B------:R-:W-:Y:S01]  /*02c0*/  FMUL R19, R8, R8 ;  /* 0x0000000808137220 */ /* 0x000fe20000400000 */
[----:B------:R-:W-:Y:S01]  /*02d0*/  FMUL R2, R9, R9 ;  /* 0x0000000909027220 */ /* 0x000fe20000400000 */
[----:B------:R-:W-:Y:S01]  /*02e0*/  FFMA R10, R3, -0.25, R10 ;  /* 0xbe800000030a7823 */ /* 0x000fe2000000000a */
[----:B------:R-:W-:Y:S01]  /*02f0*/  FFMA R11, R0, -0.25, R11 ;  /* 0xbe800000000b7823 */ /* 0x000fe2000000000b */
[----:B------:R-:W-:Y:S01]  /*0300*/  FFMA R19, R6, R6, R19 ;  /* 0x0000000606137223 */ /* 0x000fe20000000013 */
[----:B------:R-:W-:Y:S01]  /*0310*/  FFMA R2, R7, R7, R2 ;  /* 0x0000000707027223 */ /* 0x000fe20000000002 */
[----:B------:R-:W-:Y:S01]  /*0320*/  FFMA R12, R3, -0.25, R12 ;  /* 0xbe800000030c7823 */ /* 0x000fe2000000000c */
[----:B------:R-:W-:Y:S01]  /*0330*/  FFMA R13, R0, -0.25, R13 ;  /* 0xbe800000000d7823 */ /* 0x000fe2000000000d */
[----:B------:R-:W-:Y:S01]  /*0340*/  FFMA R19, R10, R10, R19 ;  /* 0x0000000a0a137223 */ /* 0x000fe20000000013 */
[----:B------:R-:W-:Y:S01]  /*0350*/  FFMA R2, R11, R11, R2 ;  /* 0x0000000b0b027223 */ /* 0x000fe20000000002 */
[----:B------:R-:W1:Y:S01]  /*0360*/  LDC.64 R6, c[0x0][0x218] ;  /* 0x00008600ff067b82 */ /* 0x000e620000000a00 */
[----:B-----5:R-:W-:Y:S01]  /*0370*/  FFMA R14, R3, -0.25, R14 ;  /* 0xbe800000030e7823 */ /* 0x020fe2000000000e */
[----:B------:R-:W-:Y:S01]  /*0380*/  FFMA R19, R12, R12, R19 ;  /* 0x0000000c0c137223 */ /* 0x000fe20000000013 */
[----:B------:R-:W-:Y:S01]  /*0390*/  FFMA R2, R13, R13, R2 ;  /* 0x0000000d0d027223 */ /* 0x000fe20000000002 */
[----:B------:R-:W-:-:S02]  /*03a0*/  FFMA R0, R0, -0.25, R15 ;  /* 0xbe80000000007823 */ /* 0x000fc4000000000f */
[----:B------:R-:W-:Y:S01]  /*03b0*/  FMUL R19, R19, 0.25 ;  /* 0x3e80000013137820 */ /* 0x000fe20000400000 */
[----:B------:R-:W-:-:S05]  /*03c0*/  FMUL R2, R2, 0.25 ;  /* 0x3e80000002027820 */ /* 0x000fca0000400000 */
[----:B------:R-:W2:Y:S08]  /*03d0*/  MUFU.SQRT R19, R19 ;  /* 0x0000001300137308 */ /* 0x000eb00000002000 */
[----:B------:R-:W3:Y:S01]  /*03e0*/  MUFU.SQRT R2, R2 ;  /* 0x0000000200027308 */ /* 0x000ee20000002000 */
[----:B--2---:R-:W-:-:S05]  /*03f0*/  FADD R4, R19, 1.00000001335143196e-10 ;  /* 0x2edbe6ff13047421 */ /* 0x004fca0000000000 */
[----:B------:R-:W-:Y:S01]  /*0400*/  FSETP.GT.AND P0, PT, R4, 8.50705917302346158658e+37, PT ;  /* 0x7e8000000400780b */ /* 0x000fe20003f04000 */
[----:B---3--:R-:W-:Y:S01]  /*0410*/  FADD R8, R2, 1.00000001335143196e-10 ;  /* 0x2edbe6ff02087421 */ /* 0x008fe20000000000 */
[----:B-1----:R-:W-:-:S04]  /*0420*/  IMAD.WIDE R2, R5, 0x4, R6 ;  /* 0x0000000405027825 */ /* 0x002fc800078e0206 */
[----:B------:R-:W-:-:S07]  /*0430*/  FSETP.GT.AND P1, PT, R8, 8.50705917302346158658e+37, PT ;  /* 0x7e8000000800780b */ /* 0x000fce0003f24000 */
[----:B------:R-:W-:Y:S01]  /*0440*/  @P0 FMUL R4, R4, 0.25 ;  /* 0x3e80000004040820 */ /* 0x000fe20000400000 */
[----:B------:R-:W-:-:S03]  /*0450*/  @P0 FMUL R14, R14, 0.25 ;  /* 0x3e8000000e0e0820 */ /* 0x000fc60000400000 */
[----:B------:R-:W1:Y:S02]  /*0460*/  MUFU.RCP R9, R4 ;  /* 0x0000000400097308 */ /* 0x000e640000001000 */
[----:B------:R-:W-:Y:S01]  /*0470*/  @P1 FMUL R8, R8, 0.25 ;  /* 0x3e80000008081820 */ /* 0x000fe20000400000 */
[----:B------:R-:W-:-:S05]  /*0480*/  @P1 FMUL R0, R0, 0.25 ;  /* 0x3e80000000001820 */ /* 0x000fca0000400000 */
[----:B------:R-:W2:Y:S01]  /*0490*/  MUFU.RCP R11, R8 ;  /* 0x00000008000b7308 */ /* 0x000ea20000001000 */
[----:B-1----:R-:W-:Y:S01]  /*04a0*/  FMUL R10, R9, R14 ;  /* 0x0000000e090a7220 */ /* 0x002fe20000400000 */
[----:B--2---:R-:W-:Y:S01]  /*04b0*/  FMUL R11, R11, R0 ;  /* 0x000000000b0b7220 */ /* 0x004fe20000400000 */
[----:B------:R-:W-:Y:S06]  /*04c0*/  @P2 EXIT ;  /* 0x000000000000294d */ /* 0x000fec0003800000 */
[----:B------:R-:W-:Y:S01]  /*04d0*/  STG.E.64 desc[UR4][R2.64], R10 ;  /* 0x0000000a02007986 */ /* 0x000fe2000c101b04 */
[----:B------:R-:W-:Y:S05]  /*04e0*/  EXIT ;  /* 0x000000000000794d */ /* 0x000fea0003800000 */
.L_x_0:
[----:B------:R-:W-:-:S00]  /*04f0*/  BRA `(.L_x_0) ;  /* 0xfffffffc00fc7947 */ /* 0x000fc0000383ffff */
[----:B------:R-:W-:-:S00]  /*0500*/  NOP ;  /* 0x0000000000007918 */ /* 0x000fc00000000000 */
[----:B------:R-:W-:-:S00]  /*0510*/  NOP ;  /* 0x0000000000007918 */ /* 0x000fc00000000000 */
[----:B------:R-:W-:-:S00]  /*0520*/  NOP ;  /* 0x0000000000007918 */ /* 0x000fc00000000000 */
[----:B------:R-:W-:-:S00]  /*0530*/  NOP ;  /* 0x0000000000007918 */ /* 0x000fc00000000000 */
[----:B------:R-:W-:-:S00]  /*0540*/  NOP ;  /* 0x0000000000007918 */ /* 0x000fc00000000000 */
[----:B------:R-:W-:-:S00]  /*0550*/  NOP ;  /* 0x0000000000007918 */ /* 0x000fc00000000000 */
[----:B------:R-:W-:-:S00]  /*0560*/  NOP ;  /* 0x0000000000007918 */ /* 0x000fc00000000000 */
[----:B------:R-:W-:-:S00]  /*0570*/  NOP ;  /* 0x0000000000007918 */ /* 0x000fc00000000000 */
.L_x_1:


//--------------------- .nv.global.init           --------------------------
	.section	.nv.global.init,"aw",@progbits
.nv.global.init:
	.type		_$_str,@object
	.size		_$_str,(_$_str_$_2 - _$_str)
_$_str:
        /*0000*/ 	.byte	0x5f, 0x5f, 0x43, 0x55, 0x44, 0x41, 0x5f, 0x46, 0x54, 0x5a, 0x00
	.type		_$_str_$_2,@object
	.size		_$_str_$_2,(.L_1 - _$_str_$_2)
_$_str_$_2:
        /*000b*/ 	.byte	0x5f, 0x5f, 0x43, 0x55, 0x44, 0x41, 0x5f, 0x50, 0x52, 0x45, 0x43, 0x5f, 0x53, 0x51, 0x52, 0x54
        /*001b*/ 	.byte	0x00
.L_1:


//--------------------- .nv.constant0.triton_poi_fused_add_div_mean_squeeze_std_sub_0 --------------------------
	.section	.nv.constant0.triton_poi_fused_add_div_mean_squeeze_std_sub_0,"a",@progbits
	.sectionflags	@""
	.align	4
.nv.constant0.triton_poi_fused_add_div_mean_squeeze_std_sub_0:
	.zero		548
